	.headerflags	@"EF_CUDA_TEXMODE_UNIFIED EF_CUDA_64BIT_ADDRESS EF_CUDA_ACCELERATORS EF_CUDA_SM90 EF_CUDA_VIRTUAL_SM(EF_CUDA_SM90)"
	.elftype	@"ET_EXEC"


//--------------------- .nv.info                  --------------------------
	.section	.nv.info,"",@"SHT_CUDA_INFO"
	.align	4


	//----- nvinfo : EIATTR_REGCOUNT
	.align		4
        /*0000*/ 	.byte	0x04, 0x2f
        /*0002*/ 	.short	(.L_6 - .L_5)
	.align		4
.L_5:
        /*0004*/ 	.word	index@(triton_poi_fused_max_unpool2d_22)
        /*0008*/ 	.word	0x00000018


	//----- nvinfo : EIATTR_MIN_STACK_SIZE
	.align		4
.L_6:
        /*000c*/ 	.byte	0x04, 0x12
        /*000e*/ 	.short	(.L_8 - .L_7)
	.align		4
.L_7:
        /*0010*/ 	.word	index@(triton_poi_fused_max_unpool2d_22)
        /*0014*/ 	.word	0x00000000


	//----- nvinfo : EIATTR_FRAME_SIZE
	.align		4
.L_8:
        /*0018*/ 	.byte	0x04, 0x11
        /*001a*/ 	.short	(.L_10 - .L_9)
	.align		4
.L_9:
        /*001c*/ 	.word	index@(triton_poi_fused_max_unpool2d_22)
        /*0020*/ 	.word	0x00000000


	//----- nvinfo : EIATTR_MIN_STACK_SIZE
	.align		4
.L_10:
        /*0024*/ 	.byte	0x04, 0x12
        /*0026*/ 	.short	(.L_12 - .L_11)
	.align		4
.L_11:
        /*0028*/ 	.word	index@(triton_poi_fused_max_unpool2d_22)
        /*002c*/ 	.word	0x00000000
.L_12:


//--------------------- .nv.info.triton_poi_fused_max_unpool2d_22 --------------------------
	.section	.nv.info.triton_poi_fused_max_unpool2d_22,"",@"SHT_CUDA_INFO"
	.sectionflags	@""
	.align	4


	//----- nvinfo : EIATTR_CUDA_API_VERSION
	.align		4
        /*0000*/ 	.byte	0x04, 0x37
        /*0002*/ 	.short	(.L_14 - .L_13)
.L_13:
        /*0004*/ 	.word	0x0000007c


	//----- nvinfo : EIATTR_KPARAM_INFO
	.align		4
.L_14:
        /*0008*/ 	.byte	0x04, 0x17
        /*000a*/ 	.short	(.L_16 - .L_15)
.L_15:
        /*000c*/ 	.word	0x00000000
        /*0010*/ 	.short	0x0007
        /*0012*/ 	.short	0x0038
        /*0014*/ 	.byte	0x00, 0xf0, 0x11, 0x00


	//----- nvinfo : EIATTR_KPARAM_INFO
	.align		4
.L_16:
        /*0018*/ 	.byte	0x04, 0x17
        /*001a*/ 	.short	(.L_18 - .L_17)
.L_17:
        /*001c*/ 	.word	0x00000000
        /*0020*/ 	.short	0x0006
        /*0022*/ 	.short	0x0030
        /*0024*/ 	.byte	0x00, 0xf4, 0x21, 0x00


	//----- nvinfo : EIATTR_KPARAM_INFO
	.align		4
.L_18:
        /*0028*/ 	.byte	0x04, 0x17
        /*002a*/ 	.short	(.L_20 - .L_19)
.L_19:
        /*002c*/ 	.word	0x00000000
        /*0030*/ 	.short	0x0005
        /*0032*/ 	.short	0x0028
        /*0034*/ 	.byte	0x00, 0xf4, 0x21, 0x00


	//----- nvinfo : EIATTR_KPARAM_INFO
	.align		4
.L_20:
        /*0038*/ 	.byte	0x04, 0x17
        /*003a*/ 	.short	(.L_22 - .L_21)
.L_21:
        /*003c*/ 	.word	0x00000000
        /*0040*/ 	.short	0x0004
        /*0042*/ 	.short	0x0020
        /*0044*/ 	.byte	0x00, 0xf4, 0x21, 0x00


	//----- nvinfo : EIATTR_KPARAM_INFO
	.align		4
.L_22:
        /*0048*/ 	.byte	0x04, 0x17
        /*004a*/ 	.short	(.L_24 - .L_23)
.L_23:
        /*004c*/ 	.word	0x00000000
        /*0050*/ 	.short	0x0003
        /*0052*/ 	.short	0x0018
        /*0054*/ 	.byte	0x00, 0xf4, 0x21, 0x00


	//----- nvinfo : EIATTR_KPARAM_INFO
	.align		4
.L_24:
        /*0058*/ 	.byte	0x04, 0x17
        /*005a*/ 	.short	(.L_26 - .L_25)
.L_25:
        /*005c*/ 	.word	0x00000000
        /*0060*/ 	.short	0x0002
        /*0062*/ 	.short	0x0010
        /*0064*/ 	.byte	0x00, 0xf4, 0x21, 0x00


	//----- nvinfo : EIATTR_KPARAM_INFO
	.align		4
.L_26:
        /*0068*/ 	.byte	0x04, 0x17
        /*006a*/ 	.short	(.L_28 - .L_27)
.L_27:
        /*006c*/ 	.word	0x00000000
        /*0070*/ 	.short	0x0001
        /*0072*/ 	.short	0x0008
        /*0074*/ 	.byte	0x00, 0xf4, 0x21, 0x00


	//----- nvinfo : EIATTR_KPARAM_INFO
	.align		4
.L_28:
        /*0078*/ 	.byte	0x04, 0x17
        /*007a*/ 	.short	(.L_30 - .L_29)
.L_29:
        /*007c*/ 	.word	0x00000000
        /*0080*/ 	.short	0x0000
        /*0082*/ 	.short	0x0000
        /*0084*/ 	.byte	0x00, 0xf4, 0x21, 0x00


	//----- nvinfo : EIATTR_SPARSE_MMA_MASK
	.align		4
.L_30:
        /*0088*/ 	.byte	0x03, 0x50
        /*008a*/ 	.short	0x0000


	//----- nvinfo : EIATTR_MAXREG_COUNT
	.align		4
        /*008c*/ 	.byte	0x03, 0x1b
        /*008e*/ 	.short	0x00ff


	//----- nvinfo : EIATTR_EXTERNS
	.align		4
        /*0090*/ 	.byte	0x04, 0x0f
        /*0092*/ 	.short	(.L_32 - .L_31)


	//   ....[0]....
	.align		4
.L_31:
        /*0094*/ 	.word	index@(__assertfail)


	//----- nvinfo : EIATTR_SYSCALL_OFFSETS
	.align		4
.L_32:
        /*0098*/ 	.byte	0x04, 0x46
        /*009a*/ 	.short	(.L_34 - .L_33)


	//   ....[0]....
.L_33:
        /*009c*/ 	.word	0x000003f0


	//----- nvinfo : EIATTR_EXIT_INSTR_OFFSETS
	.align		4
.L_34:
        /*00a0*/ 	.byte	0x04, 0x1c
        /*00a2*/ 	.short	(.L_36 - .L_35)


	//   ....[0]....
.L_35:
        /*00a4*/ 	.word	0x00000540


	//----- nvinfo : EIATTR_REQNTID
	.align		4
.L_36:
        /*00a8*/ 	.byte	0x04, 0x10
        /*00aa*/ 	.short	(.L_38 - .L_37)
.L_37:
        /*00ac*/ 	.word	0x00000080
        /*00b0*/ 	.word	0x00000001
        /*00b4*/ 	.word	0x00000001


	//----- nvinfo : EIATTR_CRS_STACK_SIZE
	.align		4
.L_38:
        /*00b8*/ 	.byte	0x04, 0x1e
        /*00ba*/ 	.short	(.L_40 - .L_39)
.L_39:
        /*00bc*/ 	.word	0x00000000


	//----- nvinfo : EIATTR_CBANK_PARAM_SIZE
	.align		4
.L_40:
        /*00c0*/ 	.byte	0x03, 0x19
        /*00c2*/ 	.short	0x003c


	//----- nvinfo : EIATTR_PARAM_CBANK
	.align		4
        /*00c4*/ 	.byte	0x04, 0x0a
        /*00c6*/ 	.short	(.L_42 - .L_41)
	.align		4
.L_41:
        /*00c8*/ 	.word	index@(.nv.constant0.triton_poi_fused_max_unpool2d_22)
        /*00cc*/ 	.short	0x0210
        /*00ce*/ 	.short	0x003c


	//----- nvinfo : EIATTR_SW_WAR
	.align		4
.L_42:
        /*00d0*/ 	.byte	0x04, 0x36
        /*00d2*/ 	.short	(.L_44 - .L_43)
.L_43:
        /*00d4*/ 	.word	0x00000008
.L_44:


//--------------------- .nv.callgraph             --------------------------
	.section	.nv.callgraph,"",@"SHT_CUDA_CALLGRAPH"
	.align	4
	.sectionentsize	8
	.align		4
        /*0000*/ 	.word	0x00000000
	.align		4
        /*0004*/ 	.word	0xffffffff
	.align		4
        /*0008*/ 	.word	index@(triton_poi_fused_max_unpool2d_22)
	.align		4
        /*000c*/ 	.word	index@(__assertfail)
	.align		4
        /*0010*/ 	.word	0x00000000
	.align		4
        /*0014*/ 	.word	0xfffffffe
	.align		4
        /*0018*/ 	.word	0x00000000
	.align		4
        /*001c*/ 	.word	0xfffffffd
	.align		4
        /*0020*/ 	.word	0x00000000
	.align		4
        /*0024*/ 	.word	0xfffffffc


//--------------------- .nv.constant4             --------------------------
	.section	.nv.constant4,"a",@progbits
	.align	8
	.align		8
.nv.constant4:
        /*0000*/ 	.dword	__assertfail
	.align		8
        /*0008*/ 	.dword	assertFunc_0
	.align		8
        /*0010*/ 	.dword	assertFile_0
	.align		8
        /*0018*/ 	.dword	assertMessage_0
	.align		8
        /*0020*/ 	.dword	_$_str
	.align		8
        /*0028*/ 	.dword	_$_str_$_2


//--------------------- .text.triton_poi_fused_max_unpool2d_22 --------------------------
	.section	.text.triton_poi_fused_max_unpool2d_22,"ax",@progbits
	.sectionflags	@"SHF_BARRIERS=1"
	.align	128
        .global         triton_poi_fused_max_unpool2d_22
        .type           triton_poi_fused_max_unpool2d_22,@function
        .size           triton_poi_fused_max_unpool2d_22,(.L_x_2 - triton_poi_fused_max_unpool2d_22)
        .other          triton_poi_fused_max_unpool2d_22,@"STO_CUDA_ENTRY STV_DEFAULT"
triton_poi_fused_max_unpool2d_22:
.text.triton_poi_fused_max_unpool2d_22:
[----:B------:R-:W0:Y:S01]  /*0000*/  LDC R1, c[0x0][0x28] ;  /* 0x00000a00ff017b82 */ /* 0x000e220000000800 */
[----:B------:R-:W1:Y:S01]  /*0010*/  S2R R0, SR_TID.X ;  /* 0x0000000000007919 */ /* 0x000e620000002100 */
[----:B------:R-:W-:-:S06]  /*0020*/  ULDC.64 UR4, c[0x0][0x208] ;  /* 0x0000820000047ab9 */ /* 0x000fcc0000000a00 */
[----:B------:R-:W2:Y:S01]  /*0030*/  LDC.64 R8, c[0x0][0x220] ;  /* 0x00008800ff087b82 */ /* 0x000ea20000000a00 */
[----:B------:R-:W3:Y:S07]  /*0040*/  S2R R5, SR_CTAID.X ;  /* 0x0000000000057919 */ /* 0x000eee0000002500 */
[----:B------:R-:W4:Y:S08]  /*0050*/  LDC.64 R10, c[0x0][0x228] ;  /* 0x00008a00ff0a7b82 */ /* 0x000f300000000a00 */
[----:B------:R-:W2:Y:S08]  /*0060*/  LDC.64 R12, c[0x0][0x230] ;  /* 0x00008c00ff0c7b82 */ /* 0x000eb00000000a00 */
[----:B------:R-:W2:Y:S01]  /*0070*/  LDC.64 R20, c[0x0][0x238] ;  /* 0x00008e00ff147b82 */ /* 0x000ea20000000a00 */
[----:B-1----:R-:W-:-:S02]  /*0080*/  LOP3.LUT R0, R0, 0x7f, RZ, 0xc0, !PT ;  /* 0x0000007f00007812 */ /* 0x002fc400078ec0ff */
[----:B---3--:R-:W-:-:S03]  /*0090*/  SHF.R.S32.HI R7, RZ, 0x18, R5 ;  /* 0x00000018ff077819 */ /* 0x008fc60000011405 */
[----:B------:R-:W-:Y:S01]  /*00a0*/  IMAD R0, R5, 0x80, R0 ;  /* 0x0000008005007824 */ /* 0x000fe200078e0200 */
[----:B------:R-:W-:-:S04]  /*00b0*/  SGXT R7, R7, 0x1 ;  /* 0x000000010707781a */ /* 0x000fc80000000200 */
[----:B------:R-:W-:Y:S02]  /*00c0*/  SHF.R.S32.HI R3, RZ, 0x1f, R0 ;  /* 0x0000001fff037819 */ /* 0x000fe40000011400 */
[-C--:B------:R-:W-:Y:S02]  /*00d0*/  LEA.HI R7, R7, R0.reuse, RZ, 0xc ;  /* 0x0000000007077211 */ /* 0x080fe400078f60ff */
[----:B------:R-:W-:Y:S02]  /*00e0*/  LEA.HI R5, R3, R0, RZ, 0x6 ;  /* 0x0000000003057211 */ /* 0x000fe400078f30ff */
[----:B------:R-:W1:Y:S02]  /*00f0*/  LDC.64 R2, c[0x0][0x210] ;  /* 0x00008400ff027b82 */ /* 0x000e640000000a00 */
[----:B------:R-:W-:Y:S02]  /*0100*/  SHF.R.S32.HI R4, RZ, 0x6, R5 ;  /* 0x00000006ff047819 */ /* 0x000fe40000011405 */
[----:B------:R-:W-:-:S02]  /*0110*/  LOP3.LUT R5, R5, 0x3ffffc0, RZ, 0xc0, !PT ;  /* 0x03ffffc005057812 */ /* 0x000fc400078ec0ff */
[----:B------:R-:W-:-:S03]  /*0120*/  LEA.HI R6, R4, R4, RZ, 0x6 ;  /* 0x0000000404067211 */ /* 0x000fc600078f30ff */
[----:B------:R-:W-:Y:S01]  /*0130*/  IMAD.IADD R5, R0, 0x1, -R5 ;  /* 0x0000000100057824 */ /* 0x000fe200078e0a05 */
[----:B------:R-:W-:Y:S02]  /*0140*/  LOP3.LUT R0, R7, 0xfffff000, RZ, 0xc0, !PT ;  /* 0xfffff00007007812 */ /* 0x000fe400078ec0ff */
[----:B------:R-:W-:-:S03]  /*0150*/  LOP3.LUT R7, R6, 0xffffffc0, RZ, 0xc0, !PT ;  /* 0xffffffc006077812 */ /* 0x000fc600078ec0ff */
[----:B------:R-:W-:Y:S02]  /*0160*/  IMAD R0, R5, 0x40, R0 ;  /* 0x0000004005007824 */ /* 0x000fe400078e0200 */
[----:B------:R-:W-:Y:S02]  /*0170*/  IMAD.IADD R5, R4, 0x1, -R7 ;  /* 0x0000000104057824 */ /* 0x000fe400078e0a07 */
[----:B------:R-:W3:Y:S03]  /*0180*/  LDC.64 R6, c[0x0][0x218] ;  /* 0x00008600ff067b82 */ /* 0x000ee60000000a00 */
[----:B------:R-:W-:-:S05]  /*0190*/  IADD3 R15, R0, R5, RZ ;  /* 0x00000005000f7210 */ /* 0x000fca0007ffe0ff */
[----:B-1----:R-:W-:-:S06]  /*01a0*/  IMAD.WIDE R2, R15, 0x8, R2 ;  /* 0x000000080f027825 */ /* 0x002fcc00078e0202 */
[----:B------:R-:W3:Y:S01]  /*01b0*/  LDG.E.EL.64 R2, desc[UR4][R2.64] ;  /* 0x0000000402027981 */ /* 0x000ee2000c2e1b00 */
[----:B--2---:R-:W-:-:S04]  /*01c0*/  IMAD.WIDE R8, R5, 0x4, R8 ;  /* 0x0000000405087825 */ /* 0x004fc800078e0208 */
[C---:B----4-:R-:W-:Y:S02]  /*01d0*/  IMAD.WIDE R10, R5.reuse, 0x4, R10 ;  /* 0x00000004050a7825 */ /* 0x050fe400078e020a */
[----:B------:R1:W5:Y:S02]  /*01e0*/  LDG.E.EL R9, desc[UR4][R8.64] ;  /* 0x0000000408097981 */ /* 0x000364000c2e1900 */
[----:B0-----:R-:W-:Y:S02]  /*01f0*/  IMAD.WIDE R12, R5, 0x4, R12 ;  /* 0x00000004050c7825 */ /* 0x001fe400078e020c */
[----:B------:R1:W5:Y:S02]  /*0200*/  LDG.E.EL R14, desc[UR4][R10.64] ;  /* 0x000000040a0e7981 */ /* 0x000364000c2e1900 */
[----:B---3--:R-:W-:Y:S02]  /*0210*/  IMAD.WIDE R6, R15, 0x4, R6 ;  /* 0x000000040f067825 */ /* 0x008fe400078e0206 */
[----:B------:R1:W5:Y:S02]  /*0220*/  LDG.E.EL R15, desc[UR4][R12.64] ;  /* 0x000000040c0f7981 */ /* 0x000364000c2e1900 */
[----:B------:R-:W-:-:S02]  /*0230*/  IMAD.WIDE R20, R5, 0x4, R20 ;  /* 0x0000000405147825 */ /* 0x000fc400078e0214 */
[----:B------:R1:W5:Y:S04]  /*0240*/  LDG.E.EL R0, desc[UR4][R6.64] ;  /* 0x0000000406007981 */ /* 0x000368000c2e1900 */
[----:B------:R1:W5:Y:S01]  /*0250*/  LDG.E.EL R16, desc[UR4][R20.64] ;  /* 0x0000000414107981 */ /* 0x000362000c2e1900 */
[----:B------:R-:W-:-:S05]  /*0260*/  IMAD.SHL.U32 R5, R4, 0x100, RZ ;  /* 0x0000010004057824 */ /* 0x000fca00078e00ff */
[----:B------:R-:W-:-:S04]  /*0270*/  IADD3 R17, P0, R2, R5, RZ ;  /* 0x0000000502117210 */ /* 0x000fc80007f1e0ff */
[----:B------:R-:W-:-:S04]  /*0280*/  LEA.HI.X.SX32 R2, R5, R3, 0x1, P0 ;  /* 0x0000000305027211 */ /* 0x000fc800000f0eff */
[----:B------:R-:W-:-:S04]  /*0290*/  SHF.R.U32.HI R18, RZ, 0xf, R2 ;  /* 0x0000000fff127819 */ /* 0x000fc80000011602 */
[----:B------:R-:W-:-:S04]  /*02a0*/  LOP3.LUT R18, R18, 0x10000, RZ, 0xc0, !PT ;  /* 0x0001000012127812 */ /* 0x000fc800078ec0ff */
[----:B------:R-:W-:-:S05]  /*02b0*/  IADD3 R18, P0, R18, R17, RZ ;  /* 0x0000001112127210 */ /* 0x000fca0007f1e0ff */
[----:B------:R-:W-:Y:S01]  /*02c0*/  IMAD.X R17, RZ, RZ, R2, P0 ;  /* 0x000000ffff117224 */ /* 0x000fe200000e0602 */
[----:B------:R-:W-:-:S04]  /*02d0*/  ISETP.GE.U32.AND P0, PT, R18, 0x10000, PT ;  /* 0x000100001200780c */ /* 0x000fc80003f06070 */
[----:B------:R-:W-:-:S13]  /*02e0*/  ISETP.GE.U32.AND.EX P0, PT, R17, RZ, PT, P0 ;  /* 0x000000ff1100720c */ /* 0x000fda0003f06100 */
[----:B-1----:R-:W-:Y:S05]  /*02f0*/  @!P0 BRA `(.L_x_0) ;  /* 0x0000000000408947 */ /* 0x002fea0003800000 */
[----:B------:R-:W-:Y:S01]  /*0300*/  MOV R2, 0x0 ;  /* 0x0000000000027802 */ /* 0x000fe20000000f00 */
[----:B------:R-:W-:Y:S01]  /*0310*/  ULDC.64 UR6, c[0x4][0x18] ;  /* 0x0100060000067ab9 */ /* 0x000fe20000000a00 */
[----:B------:R-:W-:Y:S01]  /*0320*/  ULDC.64 UR8, c[0x4][0x8] ;  /* 0x0100020000087ab9 */ /* 0x000fe20000000a00 */
[----:B------:R-:W-:Y:S01]  /*0330*/  IMAD.U32 R4, RZ, RZ, UR6 ;  /* 0x00000006ff047e24 */ /* 0x000fe2000f8e00ff */
[----:B------:R-:W-:Y:S01]  /*0340*/  MOV R5, UR7 ;  /* 0x0000000700057c02 */ /* 0x000fe20008000f00 */
[----:B------:R-:W-:Y:S01]  /*0350*/  ULDC.64 UR6, c[0x4][0x10] ;  /* 0x0100040000067ab9 */ /* 0x000fe20000000a00 */
[----:B------:R-:W0:Y:S01]  /*0360*/  LDC.64 R2, c[0x4][R2] ;  /* 0x0100000002027b82 */ /* 0x000e220000000a00 */
[----:B------:R-:W-:Y:S01]  /*0370*/  HFMA2.MMA R13, -RZ, RZ, 0, 0 ;  /* 0x00000000ff0d7435 */ /* 0x000fe200000001ff */
[----:B------:R-:W-:Y:S01]  /*0380*/  IMAD.U32 R6, RZ, RZ, UR6 ;  /* 0x00000006ff067e24 */ /* 0x000fe2000f8e00ff */
[----:B------:R-:W-:Y:S01]  /*0390*/  MOV R11, UR9 ;  /* 0x00000009000b7c02 */ /* 0x000fe20008000f00 */
[----:B------:R-:W-:-:S02]  /*03a0*/  IMAD.U32 R7, RZ, RZ, UR7 ;  /* 0x00000007ff077e24 */ /* 0x000fc4000f8e00ff */
[----:B------:R-:W-:Y:S02]  /*03b0*/  IMAD.U32 R10, RZ, RZ, UR8 ;  /* 0x00000008ff0a7e24 */ /* 0x000fe4000f8e00ff */
[----:B------:R-:W-:Y:S02]  /*03c0*/  IMAD.MOV.U32 R8, RZ, RZ, 0x25 ;  /* 0x00000025ff087424 */ /* 0x000fe400078e00ff */
[----:B------:R-:W-:-:S07]  /*03d0*/  IMAD.MOV.U32 R12, RZ, RZ, 0x1 ;  /* 0x00000001ff0c7424 */ /* 0x000fce00078e00ff */
[----:B------:R-:W-:-:S07]  /*03e0*/  LEPC R20, `(.L_x_0) ;  /* 0x000000001014794e */ /* 0x000fce0000000000 */
[----:B0----5:R-:W-:Y:S05]  /*03f0*/  CALL.ABS.NOINC R2 ;  /* 0x0000000002007343 */ /* 0x021fea0003c00000 */
.L_x_0:
[----:B-----5:R-:W-:Y:S01]  /*0400*/  FADD R14, R14, 9.9999997473787516356e-06 ;  /* 0x3727c5ac0e0e7421 */ /* 0x020fe20000000000 */
[----:B------:R-:W-:Y:S01]  /*0410*/  IMAD.MOV.U32 R3, RZ, RZ, 0x3e800000 ;  /* 0x3e800000ff037424 */ /* 0x000fe200078e00ff */
[----:B------:R-:W-:Y:S05]  /*0420*/  WARPSYNC.ALL ;  /* 0x0000000000007948 */ /* 0x000fea0003800000 */
[----:B------:R-:W-:Y:S01]  /*0430*/  BAR.SYNC.DEFER_BLOCKING 0x0 ;  /* 0x0000000000007b1d */ /* 0x000fe20000010000 */
[----:B------:R-:W-:-:S05]  /*0440*/  FADD R0, R0, -R9 ;  /* 0x8000000900007221 */ /* 0x000fca0000000000 */
[----:B------:R-:W0:Y:S01]  /*0450*/  MUFU.SQRT R4, R14 ;  /* 0x0000000e00047308 */ /* 0x000e220000002000 */
[----:B------:R-:W-:Y:S01]  /*0460*/  ULDC.64 UR6, c[0x0][0x240] ;  /* 0x0000900000067ab9 */ /* 0x000fe20000000a00 */
[C---:B0-----:R-:W-:Y:S02]  /*0470*/  FSETP.GT.AND P0, PT, R4.reuse, 8.50705917302346158658e+37, PT ;  /* 0x7e8000000400780b */ /* 0x041fe40003f04000 */
[----:B------:R-:W-:Y:S02]  /*0480*/  FSETP.GEU.AND P1, PT, R4, 1.175494350822287508e-38, PT ;  /* 0x008000000400780b */ /* 0x000fe40003f2e000 */
[----:B------:R-:W-:-:S09]  /*0490*/  FSEL R3, R3, 1, P0 ;  /* 0x3f80000003037808 */ /* 0x000fd20000000000 */
[----:B------:R-:W-:Y:S01]  /*04a0*/  @P0 FMUL R4, R4, 0.25 ;  /* 0x3e80000004040820 */ /* 0x000fe20000400000 */
[----:B------:R-:W-:Y:S01]  /*04b0*/  LEA R2, P0, R18, UR6, 0x2 ;  /* 0x0000000612027c11 */ /* 0x000fe2000f8010ff */
[----:B------:R-:W-:Y:S02]  /*04c0*/  @!P1 FMUL R3, R3, 16777216 ;  /* 0x4b80000003039820 */ /* 0x000fe40000400000 */
[----:B------:R-:W-:-:S06]  /*04d0*/  @!P1 FMUL R4, R4, 16777216 ;  /* 0x4b80000004049820 */ /* 0x000fcc0000400000 */
[----:B------:R-:W0:Y:S02]  /*04e0*/  MUFU.RCP R4, R4 ;  /* 0x0000000400047308 */ /* 0x000e240000001000 */
[----:B0-----:R-:W-:-:S04]  /*04f0*/  FMUL R3, R4, R3 ;  /* 0x0000000304037220 */ /* 0x001fc80000400000 */
[----:B------:R-:W-:Y:S01]  /*0500*/  FMUL R0, R0, R3 ;  /* 0x0000000300007220 */ /* 0x000fe20000400000 */
[----:B------:R-:W-:-:S03]  /*0510*/  LEA.HI.X R3, R18, UR7, R17, 0x2, P0 ;  /* 0x0000000712037c11 */ /* 0x000fc600080f1411 */
[----:B------:R-:W-:-:S05]  /*0520*/  FFMA R15, R15, R0, R16 ;  /* 0x000000000f0f7223 */ /* 0x000fca0000000010 */
[----:B------:R-:W-:Y:S01]  /*0530*/  STG.E desc[UR4][R2.64], R15 ;  /* 0x0000000f02007986 */ /* 0x000fe2000c101904 */
[----:B------:R-:W-:Y:S05]  /*0540*/  EXIT ;  /* 0x000000000000794d */ /* 0x000fea0003800000 */
.L_x_1:
[----:B------:R-:W-:-:S00]  /*0550*/  BRA `(.L_x_1) ;  /* 0xfffffffc00fc7947 */ /* 0x000fc0000383ffff */
[----:B------:R-:W-:-:S00]  /*0560*/  NOP ;  /* 0x0000000000007918 */ /* 0x000fc00000000000 */
        /* <DEDUP_REMOVED lines=9> */
.L_x_2:


//--------------------- .nv.global.init           --------------------------
	.section	.nv.global.init,"aw",@progbits
.nv.global.init:
	.type		assertFunc_0,@object
	.size		assertFunc_0,(_$_str - assertFunc_0)
assertFunc_0:
        /*0000*/ 	.byte	0x75, 0x6e, 0x6b, 0x6e, 0x6f, 0x77, 0x6e, 0x00
	.type		_$_str,@object
	.size		_$_str,(_$_str_$_2 - _$_str)
_$_str:
        /*0008*/ 	.byte	0x5f, 0x5f, 0x43, 0x55, 0x44, 0x41, 0x5f, 0x46, 0x54, 0x5a, 0x00
	.type		_$_str_$_2,@object
	.size		_$_str_$_2,(assertMessage_0 - _$_str_$_2)
_$_str_$_2:
        /*0013*/ 	.byte	0x5f, 0x5f, 0x43, 0x55, 0x44, 0x41, 0x5f, 0x50, 0x52, 0x45, 0x43, 0x5f, 0x53, 0x51, 0x52, 0x54
        /*0023*/ 	.byte	0x00
	.type		assertMessage_0,@object
	.size		assertMessage_0,(assertFile_0 - assertMessage_0)
assertMessage_0:
        /*0024*/ 	.byte	0x69, 0x6e, 0x64, 0x65, 0x78, 0x20, 0x6f, 0x75, 0x74, 0x20, 0x6f, 0x66, 0x20, 0x62, 0x6f, 0x75
        /*0034*/ 	.byte	0x6e, 0x64, 0x73, 0x3a, 0x20, 0x30, 0x20, 0x3c, 0x3d, 0x20, 0x74, 0x6d, 0x70, 0x36, 0x20, 0x3c
        /*0044*/ 	.byte	0x20, 0x36, 0x35, 0x35, 0x33, 0x36, 0x00
	.type		assertFile_0,@object
	.size		assertFile_0,(.L_1 - assertFile_0)
assertFile_0:
        /*004b*/ 	.byte	0x69, 0x6e, 0x64, 0x75, 0x63, 0x74, 0x6f, 0x72, 0x5f, 0x63, 0x61, 0x63, 0x68, 0x65, 0x2f, 0x6c
        /*005b*/ 	.byte	0x62, 0x2f, 0x63, 0x6c, 0x62, 0x61, 0x36, 0x65, 0x6e, 0x62, 0x79, 0x6c, 0x77, 0x75, 0x37, 0x35
        /*006b*/ 	.byte	0x66, 0x6e, 0x73, 0x32, 0x7a, 0x35, 0x37, 0x36, 0x76, 0x37, 0x37, 0x6e, 0x6a, 0x68, 0x7a, 0x32
        /*007b*/ 	.byte	0x78, 0x66, 0x65, 0x6e, 0x63, 0x32, 0x70, 0x79, 0x36, 0x76, 0x76, 0x6f, 0x79, 0x70, 0x62, 0x66
        /*008b*/ 	.byte	0x35, 0x79, 0x73, 0x78, 0x79, 0x63, 0x2e, 0x70, 0x79, 0x00
.L_1:


//--------------------- .nv.constant0.triton_poi_fused_max_unpool2d_22 --------------------------
	.section	.nv.constant0.triton_poi_fused_max_unpool2d_22,"a",@progbits
	.sectionflags	@""
	.align	4
.nv.constant0.triton_poi_fused_max_unpool2d_22:
	.zero		588


//--------------------- SYMBOLS --------------------------

	.type		__assertfail,@function
